//
// Generated by NVIDIA NVVM Compiler
//
// Compiler Build ID: CL-36424714
// Cuda compilation tools, release 13.0, V13.0.88
// Based on NVVM 20.0.0
//

.version 9.0
.target sm_100
.address_size 64

	// .globl	_Z6test01v
.extern .func  (.param .b32 func_retval0) vprintf
(
	.param .b64 vprintf_param_0,
	.param .b64 vprintf_param_1
)
;
.global .align 1 .b8 $str[44] = {84, 104, 101, 32, 98, 108, 111, 99, 107, 32, 105, 100, 32, 105, 115, 32, 37, 100, 32, 45, 45, 45, 32, 84, 104, 101, 32, 116, 104, 114, 101, 97, 100, 32, 105, 100, 32, 105, 115, 32, 37, 100, 10};

.visible .entry _Z6test01v()
{
	.local .align 8 .b8 	__local_depot0[8];
	.reg .b64 	%SP;
	.reg .b64 	%SPL;
	.reg .b32 	%r<5>;
	.reg .b64 	%rd<5>;

	mov.u64 	%SPL, __local_depot0;
	cvta.local.u64 	%SP, %SPL;
	add.u64 	%rd1, %SP, 0;
	add.u64 	%rd2, %SPL, 0;
	mov.u32 	%r1, %ctaid.x;
	mov.u32 	%r2, %tid.x;
	st.local.v2.u32 	[%rd2], {%r1, %r2};
	mov.u64 	%rd3, $str;
	cvta.global.u64 	%rd4, %rd3;
	{ // callseq 0, 0
	.param .b64 param0;
	st.param.b64 	[param0], %rd4;
	.param .b64 param1;
	st.param.b64 	[param1], %rd1;
	.param .b32 retval0;
	call.uni (retval0), 
	vprintf, 
	(
	param0, 
	param1
	);
	ld.param.b32 	%r3, [retval0];
	} // callseq 0
	ret;

}


// ===== COMPILED SASS (sm_100) =====

	.target	sm_100

	.elftype	@"ET_EXEC"


//--------------------- .note.nv.tkinfo           --------------------------
	.section	.note.nv.tkinfo,"",@"SHT_NOTE"
	.sectionflags	@"SHF_NOTE_NV_TKINFO"
	.tkinfo
        /*0018*/ 	.word	0x00000002
        /*0030*/ 	.string	""
        /*0030*/ 	.string	"ptxas"
        /*0030*/ 	.string	"Cuda compilation tools, release 13.0, V13.0.88"
        /*0030*/ 	.string	"Build cuda_13.0.r13.0/compiler.36424714_0"
        /*0030*/ 	.string	"-arch sm_100 -m 64 "



//--------------------- .note.nv.cuinfo           --------------------------
	.section	.note.nv.cuinfo,"",@"SHT_NOTE"
	.sectionflags	@"SHF_NOTE_NV_CUINFO"
        /*0018*/ 	.short	0x0002
        /*001a*/ 	.short	0x0064
        /*001c*/ 	.short	0x0082
	.zero		2


//--------------------- .nv.info                  --------------------------
	.section	.nv.info,"",@"SHT_CUDA_INFO"
	.align	4


	//----- nvinfo : EIATTR_REGCOUNT
	.align		4
        /*0000*/ 	.byte	0x04, 0x2f
        /*0002*/ 	.short	(.L_2 - .L_1)
	.align		4
.L_1:
        /*0004*/ 	.word	index@(_Z6test01v)
        /*0008*/ 	.word	0x00000018


	//----- nvinfo : EIATTR_FRAME_SIZE
	.align		4
.L_2:
        /*000c*/ 	.byte	0x04, 0x11
        /*000e*/ 	.short	(.L_4 - .L_3)
	.align		4
.L_3:
        /*0010*/ 	.word	index@(_Z6test01v)
        /*0014*/ 	.word	0x00000008


	//----- nvinfo : EIATTR_MIN_STACK_SIZE
	.align		4
.L_4:
        /*0018*/ 	.byte	0x04, 0x12
        /*001a*/ 	.short	(.L_6 - .L_5)
	.align		4
.L_5:
        /*001c*/ 	.word	index@(_Z6test01v)
        /*0020*/ 	.word	0x00000008
.L_6:


//--------------------- .nv.compat                --------------------------
	.section	.nv.compat,"",@"SHT_CUDA_COMPAT_INFO"
	.align	4
        /*0000*/ 	.byte	0x02, 0x09, 0x00, 0x00, 0x02, 0x02, 0x01, 0x00, 0x02, 0x05, 0x05, 0x00, 0x03, 0x07, 0x01, 0x01
        /*0010*/ 	.byte	0x02, 0x03, 0x00, 0x00, 0x02, 0x06, 0x01, 0x00, 0x04, 0x0b, 0x08, 0x00, 0x09, 0x00, 0x00, 0x00
        /*0020*/ 	.byte	0x00, 0x00, 0x00, 0x00


//--------------------- .nv.info._Z6test01v       --------------------------
	.section	.nv.info._Z6test01v,"",@"SHT_CUDA_INFO"
	.sectionflags	@""
	.align	4


	//----- nvinfo : EIATTR_CUDA_API_VERSION
	.align		4
        /*0000*/ 	.byte	0x04, 0x37
        /*0002*/ 	.short	(.L_8 - .L_7)
.L_7:
        /*0004*/ 	.word	0x00000082


	//----- nvinfo : EIATTR_SPARSE_MMA_MASK
	.align		4
.L_8:
        /*0008*/ 	.byte	0x03, 0x50
        /*000a*/ 	.short	0x0000


	//----- nvinfo : EIATTR_MAXREG_COUNT
	.align		4
        /*000c*/ 	.byte	0x03, 0x1b
        /*000e*/ 	.short	0x00ff


	//----- nvinfo : EIATTR_EXTERNS
	.align		4
        /*0010*/ 	.byte	0x04, 0x0f
        /*0012*/ 	.short	(.L_10 - .L_9)


	//   ....[0]....
	.align		4
.L_9:
        /*0014*/ 	.word	index@(vprintf)


	//----- nvinfo : EIATTR_MERCURY_ISA_VERSION
	.align		4
.L_10:
        /*0018*/ 	.byte	0x03, 0x5f
        /*001a*/ 	.short	0x0101


	//----- nvinfo : EIATTR_VRC_CTA_INIT_COUNT
	.align		4
        /*001c*/ 	.byte	0x02, 0x4a
	.zero		1
	.zero		1


	//----- nvinfo : EIATTR_SYSCALL_OFFSETS
	.align		4
        /*0020*/ 	.byte	0x04, 0x46
        /*0022*/ 	.short	(.L_12 - .L_11)


	//   ....[0]....
.L_11:
        /*0024*/ 	.word	0x000000f0


	//----- nvinfo : EIATTR_EXIT_INSTR_OFFSETS
	.align		4
.L_12:
        /*0028*/ 	.byte	0x04, 0x1c
        /*002a*/ 	.short	(.L_14 - .L_13)


	//   ....[0]....
.L_13:
        /*002c*/ 	.word	0x00000100


	//----- nvinfo : EIATTR_SW_WAR
	.align		4
.L_14:
        /*0030*/ 	.byte	0x04, 0x36
        /*0032*/ 	.short	(.L_16 - .L_15)
.L_15:
        /*0034*/ 	.word	0x00000008
.L_16:


//--------------------- .nv.callgraph             --------------------------
	.section	.nv.callgraph,"",@"SHT_CUDA_CALLGRAPH"
	.align	4
	.sectionentsize	8
	.align		4
        /*0000*/ 	.word	0x00000000
	.align		4
        /*0004*/ 	.word	0xffffffff
	.align		4
        /*0008*/ 	.word	index@(_Z6test01v)
	.align		4
        /*000c*/ 	.word	index@(vprintf)
	.align		4
        /*0010*/ 	.word	0x00000000
	.align		4
        /*0014*/ 	.word	0xfffffffe
	.align		4
        /*0018*/ 	.word	0x00000000
	.align		4
        /*001c*/ 	.word	0xfffffffd
	.align		4
        /*0020*/ 	.word	0x00000000
	.align		4
        /*0024*/ 	.word	0xfffffffc


//--------------------- .nv.constant4             --------------------------
	.section	.nv.constant4,"a",@progbits
	.align	8
	.align		8
.nv.constant4:
        /*0000*/ 	.dword	vprintf
	.align		8
        /*0008*/ 	.dword	$str


//--------------------- .text._Z6test01v          --------------------------
	.section	.text._Z6test01v,"ax",@progbits
	.align	128
        .global         _Z6test01v
        .type           _Z6test01v,@function
        .size           _Z6test01v,(.L_x_2 - _Z6test01v)
        .other          _Z6test01v,@"STO_CUDA_ENTRY STV_DEFAULT"
_Z6test01v:
.text._Z6test01v:
[----:B------:R-:W0:Y:S01]  /*0000*/  LDC R1, c[0x0][0x37c] ;  /* 0x0000df00ff017b82 */ /* 0x000e220000000800 */
[----:B------:R-:W1:Y:S01]  /*0010*/  S2R R8, SR_CTAID.X ;  /* 0x0000000000087919 */ /* 0x000e620000002500 */
[----:B0-----:R-:W-:Y:S01]  /*0020*/  VIADD R1, R1, 0xfffffff8 ;  /* 0xfffffff801017836 */ /* 0x001fe20000000000 */
[----:B------:R-:W-:Y:S01]  /*0030*/  MOV R0, 0x0 ;  /* 0x0000000000007802 */ /* 0x000fe20000000f00 */
[----:B------:R-:W0:Y:S01]  /*0040*/  LDCU UR4, c[0x0][0x2f8] ;  /* 0x00005f00ff0477ac */ /* 0x000e220008000800 */
[----:B------:R-:W1:Y:S03]  /*0050*/  S2R R9, SR_TID.X ;  /* 0x0000000000097919 */ /* 0x000e660000002100 */
[----:B------:R2:W3:Y:S01]  /*0060*/  LDC.64 R2, c[0x4][R0] ;  /* 0x0100000000027b82 */ /* 0x0004e20000000a00 */
[----:B------:R-:W4:Y:S01]  /*0070*/  LDCU.64 UR6, c[0x4][0x8] ;  /* 0x01000100ff0677ac */ /* 0x000f220008000a00 */
[----:B------:R-:W5:Y:S01]  /*0080*/  LDCU UR5, c[0x0][0x2fc] ;  /* 0x00005f80ff0577ac */ /* 0x000f620008000800 */
[----:B0-----:R-:W-:Y:S01]  /*0090*/  IADD3 R6, P0, PT, R1, UR4, RZ ;  /* 0x0000000401067c10 */ /* 0x001fe2000ff1e0ff */
[----:B----4-:R-:W-:Y:S01]  /*00a0*/  IMAD.U32 R4, RZ, RZ, UR6 ;  /* 0x00000006ff047e24 */ /* 0x010fe2000f8e00ff */
[----:B------:R-:W-:-:S03]  /*00b0*/  MOV R5, UR7 ;  /* 0x0000000700057c02 */ /* 0x000fc60008000f00 */
[----:B-----5:R-:W-:Y:S01]  /*00c0*/  IMAD.X R7, RZ, RZ, UR5, P0 ;  /* 0x00000005ff077e24 */ /* 0x020fe200080e06ff */
[----:B-1----:R2:W-:Y:S07]  /*00d0*/  STL.64 [R1], R8 ;  /* 0x0000000801007387 */ /* 0x0025ee0000100a00 */
[----:B------:R-:W-:-:S07]  /*00e0*/  LEPC R20, `(.L_x_0) ;  /* 0x000000001014794e */ /* 0x000fce0000000000 */
[----:B--23--:R-:W-:Y:S05]  /*00f0*/  CALL.ABS.NOINC R2 ;  /* 0x0000000002007343 */ /* 0x00cfea0003c00000 */
.L_x_0:
[----:B------:R-:W-:Y:S05]  /*0100*/  EXIT ;  /* 0x000000000000794d */ /* 0x000fea0003800000 */
.L_x_1:
[----:B------:R-:W-:-:S00]  /*0110*/  BRA `(.L_x_1) ;  /* 0xfffffffc00fc7947 */ /* 0x000fc0000383ffff */
[----:B------:R-:W-:-:S00]  /*0120*/  NOP ;  /* 0x0000000000007918 */ /* 0x000fc00000000000 */
        /* <DEDUP_REMOVED lines=13> */
.L_x_2:


//--------------------- .nv.global.init           --------------------------
	.section	.nv.global.init,"aw",@progbits
.nv.global.init:
	.type		$str,@object
	.size		$str,(.L_0 - $str)
$str:
        /*0000*/ 	.byte	0x54, 0x68, 0x65, 0x20, 0x62, 0x6c, 0x6f, 0x63, 0x6b, 0x20, 0x69, 0x64, 0x20, 0x69, 0x73, 0x20
        /*0010*/ 	.byte	0x25, 0x64, 0x20, 0x2d, 0x2d, 0x2d, 0x20, 0x54, 0x68, 0x65, 0x20, 0x74, 0x68, 0x72, 0x65, 0x61
        /*0020*/ 	.byte	0x64, 0x20, 0x69, 0x64, 0x20, 0x69, 0x73, 0x20, 0x25, 0x64, 0x0a, 0x00
.L_0:


//--------------------- .nv.shared.reserved.0     --------------------------
	.section	.nv.shared.reserved.0,"aw",@nobits
	.weak		__nv_reservedSMEM_offset_0_alias
	.size		__nv_reservedSMEM_offset_0_alias, 0, 64
	.other		__nv_reservedSMEM_offset_0_alias,@"STO_CUDA_RESERVED_SHARED STV_DEFAULT"
__nv_reservedSMEM_offset_0_alias:
	.zero		0
	.zero		64


//--------------------- .nv.constant0._Z6test01v  --------------------------
	.section	.nv.constant0._Z6test01v,"a",@progbits
	.sectionflags	@""
	.align	4
.nv.constant0._Z6test01v:
	.zero		896


//--------------------- SYMBOLS --------------------------

	.type		.nv.reservedSmem.offset0,@object
	.size		.nv.reservedSmem.offset0,0x4
	.type		vprintf,@function
